	.headerflags	@"EF_CUDA_TEXMODE_UNIFIED EF_CUDA_64BIT_ADDRESS EF_CUDA_ACCELERATORS EF_CUDA_SM90 EF_CUDA_VIRTUAL_SM(EF_CUDA_SM90)"
	.elftype	@"ET_EXEC"


//--------------------- .nv.info                  --------------------------
	.section	.nv.info,"",@"SHT_CUDA_INFO"
	.align	4


	//----- nvinfo : EIATTR_REGCOUNT
	.align		4
        /*0000*/ 	.byte	0x04, 0x2f
        /*0002*/ 	.short	(.L_3 - .L_2)
	.align		4
.L_2:
        /*0004*/ 	.word	index@(triton_poi_fused__native_batch_norm_legit_no_training_convolution_relu_55)
        /*0008*/ 	.word	0x00000016


	//----- nvinfo : EIATTR_MIN_STACK_SIZE
	.align		4
.L_3:
        /*000c*/ 	.byte	0x04, 0x12
        /*000e*/ 	.short	(.L_5 - .L_4)
	.align		4
.L_4:
        /*0010*/ 	.word	index@(triton_poi_fused__native_batch_norm_legit_no_training_convolution_relu_55)
        /*0014*/ 	.word	0x00000000


	//----- nvinfo : EIATTR_FRAME_SIZE
	.align		4
.L_5:
        /*0018*/ 	.byte	0x04, 0x11
        /*001a*/ 	.short	(.L_7 - .L_6)
	.align		4
.L_6:
        /*001c*/ 	.word	index@(triton_poi_fused__native_batch_norm_legit_no_training_convolution_relu_55)
        /*0020*/ 	.word	0x00000000


	//----- nvinfo : EIATTR_MIN_STACK_SIZE
	.align		4
.L_7:
        /*0024*/ 	.byte	0x04, 0x12
        /*0026*/ 	.short	(.L_9 - .L_8)
	.align		4
.L_8:
        /*0028*/ 	.word	index@(triton_poi_fused__native_batch_norm_legit_no_training_convolution_relu_55)
        /*002c*/ 	.word	0x00000000
.L_9:


//--------------------- .nv.info.triton_poi_fused__native_batch_norm_legit_no_training_convolution_relu_55 --------------------------
	.section	.nv.info.triton_poi_fused__native_batch_norm_legit_no_training_convolution_relu_55,"",@"SHT_CUDA_INFO"
	.sectionflags	@""
	.align	4


	//----- nvinfo : EIATTR_CUDA_API_VERSION
	.align		4
        /*0000*/ 	.byte	0x04, 0x37
        /*0002*/ 	.short	(.L_11 - .L_10)
.L_10:
        /*0004*/ 	.word	0x0000007c


	//----- nvinfo : EIATTR_KPARAM_INFO
	.align		4
.L_11:
        /*0008*/ 	.byte	0x04, 0x17
        /*000a*/ 	.short	(.L_13 - .L_12)
.L_12:
        /*000c*/ 	.word	0x00000000
        /*0010*/ 	.short	0x0007
        /*0012*/ 	.short	0x0038
        /*0014*/ 	.byte	0x00, 0xf0, 0x11, 0x00


	//----- nvinfo : EIATTR_KPARAM_INFO
	.align		4
.L_13:
        /*0018*/ 	.byte	0x04, 0x17
        /*001a*/ 	.short	(.L_15 - .L_14)
.L_14:
        /*001c*/ 	.word	0x00000000
        /*0020*/ 	.short	0x0006
        /*0022*/ 	.short	0x0030
        /*0024*/ 	.byte	0x00, 0xf4, 0x21, 0x00


	//----- nvinfo : EIATTR_KPARAM_INFO
	.align		4
.L_15:
        /*0028*/ 	.byte	0x04, 0x17
        /*002a*/ 	.short	(.L_17 - .L_16)
.L_16:
        /*002c*/ 	.word	0x00000000
        /*0030*/ 	.short	0x0005
        /*0032*/ 	.short	0x0028
        /*0034*/ 	.byte	0x00, 0xf4, 0x21, 0x00


	//----- nvinfo : EIATTR_KPARAM_INFO
	.align		4
.L_17:
        /*0038*/ 	.byte	0x04, 0x17
        /*003a*/ 	.short	(.L_19 - .L_18)
.L_18:
        /*003c*/ 	.word	0x00000000
        /*0040*/ 	.short	0x0004
        /*0042*/ 	.short	0x0020
        /*0044*/ 	.byte	0x00, 0xf4, 0x21, 0x00


	//----- nvinfo : EIATTR_KPARAM_INFO
	.align		4
.L_19:
        /*0048*/ 	.byte	0x04, 0x17
        /*004a*/ 	.short	(.L_21 - .L_20)
.L_20:
        /*004c*/ 	.word	0x00000000
        /*0050*/ 	.short	0x0003
        /*0052*/ 	.short	0x0018
        /*0054*/ 	.byte	0x00, 0xf4, 0x21, 0x00


	//----- nvinfo : EIATTR_KPARAM_INFO
	.align		4
.L_21:
        /*0058*/ 	.byte	0x04, 0x17
        /*005a*/ 	.short	(.L_23 - .L_22)
.L_22:
        /*005c*/ 	.word	0x00000000
        /*0060*/ 	.short	0x0002
        /*0062*/ 	.short	0x0010
        /*0064*/ 	.byte	0x00, 0xf4, 0x21, 0x00


	//----- nvinfo : EIATTR_KPARAM_INFO
	.align		4
.L_23:
        /*0068*/ 	.byte	0x04, 0x17
        /*006a*/ 	.short	(.L_25 - .L_24)
.L_24:
        /*006c*/ 	.word	0x00000000
        /*0070*/ 	.short	0x0001
        /*0072*/ 	.short	0x0008
        /*0074*/ 	.byte	0x00, 0xf4, 0x21, 0x00


	//----- nvinfo : EIATTR_KPARAM_INFO
	.align		4
.L_25:
        /*0078*/ 	.byte	0x04, 0x17
        /*007a*/ 	.short	(.L_27 - .L_26)
.L_26:
        /*007c*/ 	.word	0x00000000
        /*0080*/ 	.short	0x0000
        /*0082*/ 	.short	0x0000
        /*0084*/ 	.byte	0x00, 0xf4, 0x21, 0x00


	//----- nvinfo : EIATTR_SPARSE_MMA_MASK
	.align		4
.L_27:
        /*0088*/ 	.byte	0x03, 0x50
        /*008a*/ 	.short	0x0000


	//----- nvinfo : EIATTR_MAXREG_COUNT
	.align		4
        /*008c*/ 	.byte	0x03, 0x1b
        /*008e*/ 	.short	0x00ff


	//----- nvinfo : EIATTR_EXIT_INSTR_OFFSETS
	.align		4
        /*0090*/ 	.byte	0x04, 0x1c
        /*0092*/ 	.short	(.L_29 - .L_28)


	//   ....[0]....
.L_28:
        /*0094*/ 	.word	0x00000430


	//----- nvinfo : EIATTR_REQNTID
	.align		4
.L_29:
        /*0098*/ 	.byte	0x04, 0x10
        /*009a*/ 	.short	(.L_31 - .L_30)
.L_30:
        /*009c*/ 	.word	0x00000080
        /*00a0*/ 	.word	0x00000001
        /*00a4*/ 	.word	0x00000001


	//----- nvinfo : EIATTR_CBANK_PARAM_SIZE
	.align		4
.L_31:
        /*00a8*/ 	.byte	0x03, 0x19
        /*00aa*/ 	.short	0x003c


	//----- nvinfo : EIATTR_PARAM_CBANK
	.align		4
        /*00ac*/ 	.byte	0x04, 0x0a
        /*00ae*/ 	.short	(.L_33 - .L_32)
	.align		4
.L_32:
        /*00b0*/ 	.word	index@(.nv.constant0.triton_poi_fused__native_batch_norm_legit_no_training_convolution_relu_55)
        /*00b4*/ 	.short	0x0210
        /*00b6*/ 	.short	0x003c


	//----- nvinfo : EIATTR_SW_WAR
	.align		4
.L_33:
        /*00b8*/ 	.byte	0x04, 0x36
        /*00ba*/ 	.short	(.L_35 - .L_34)
.L_34:
        /*00bc*/ 	.word	0x00000008
.L_35:


//--------------------- .nv.callgraph             --------------------------
	.section	.nv.callgraph,"",@"SHT_CUDA_CALLGRAPH"
	.align	4
	.sectionentsize	8
	.align		4
        /*0000*/ 	.word	0x00000000
	.align		4
        /*0004*/ 	.word	0xffffffff
	.align		4
        /*0008*/ 	.word	0x00000000
	.align		4
        /*000c*/ 	.word	0xfffffffe
	.align		4
        /*0010*/ 	.word	0x00000000
	.align		4
        /*0014*/ 	.word	0xfffffffd
	.align		4
        /*0018*/ 	.word	0x00000000
	.align		4
        /*001c*/ 	.word	0xfffffffc


//--------------------- .nv.constant4             --------------------------
	.section	.nv.constant4,"a",@progbits
	.align	8
	.align		8
.nv.constant4:
        /*0000*/ 	.dword	_$_str
	.align		8
        /*0008*/ 	.dword	_$_str_$_2


//--------------------- .text.triton_poi_fused__native_batch_norm_legit_no_training_convolution_relu_55 --------------------------
	.section	.text.triton_poi_fused__native_batch_norm_legit_no_training_convolution_relu_55,"ax",@progbits
	.align	128
        .global         triton_poi_fused__native_batch_norm_legit_no_training_convolution_relu_55
        .type           triton_poi_fused__native_batch_norm_legit_no_training_convolution_relu_55,@function
        .size           triton_poi_fused__native_batch_norm_legit_no_training_convolution_relu_55,(.L_x_1 - triton_poi_fused__native_batch_norm_legit_no_training_convolution_relu_55)
        .other          triton_poi_fused__native_batch_norm_legit_no_training_convolution_relu_55,@"STO_CUDA_ENTRY STV_DEFAULT"
triton_poi_fused__native_batch_norm_legit_no_training_convolution_relu_55:
.text.triton_poi_fused__native_batch_norm_legit_no_training_convolution_relu_55:
[----:B------:R-:W-:Y:S01]  /*0000*/  LDC R1, c[0x0][0x28] ;  /* 0x00000a00ff017b82 */ /* 0x000fe20000000800 */
[----:B------:R-:W1:Y:S07]  /*0010*/  S2R R0, SR_TID.X ;  /* 0x0000000000007919 */ /* 0x000e6e0000002100 */
[----:B------:R-:W2:Y:S01]  /*0020*/  LDC.64 R6, c[0x0][0x228] ;  /* 0x00008a00ff067b82 */ /* 0x000ea20000000a00 */
[----:B------:R-:W-:Y:S01]  /*0030*/  ULDC.64 UR4, c[0x0][0x208] ;  /* 0x0000820000047ab9 */ /* 0x000fe20000000a00 */
[----:B------:R-:W3:Y:S06]  /*0040*/  S2R R5, SR_CTAID.X ;  /* 0x0000000000057919 */ /* 0x000eec0000002500 */
[----:B------:R-:W4:Y:S08]  /*0050*/  LDC.64 R12, c[0x0][0x218] ;  /* 0x00008600ff0c7b82 */ /* 0x000f300000000a00 */
[----:B------:R-:W5:Y:S08]  /*0060*/  LDC.64 R14, c[0x0][0x220] ;  /* 0x00008800ff0e7b82 */ /* 0x000f700000000a00 */
[----:B------:R-:W5:Y:S01]  /*0070*/  LDC.64 R10, c[0x0][0x238] ;  /* 0x00008e00ff0a7b82 */ /* 0x000f620000000a00 */
[----:B-1----:R-:W-:-:S07]  /*0080*/  SHF.L.U32 R0, R0, 0x1, RZ ;  /* 0x0000000100007819 */ /* 0x002fce00000006ff */
[----:B------:R-:W1:Y:S01]  /*0090*/  LDC.64 R16, c[0x0][0x230] ;  /* 0x00008c00ff107b82 */ /* 0x000e620000000a00 */
[----:B---3--:R-:W-:Y:S02]  /*00a0*/  SHF.R.S32.HI R3, RZ, 0x17, R5 ;  /* 0x00000017ff037819 */ /* 0x008fe40000011405 */
[----:B------:R-:W-:Y:S02]  /*00b0*/  LOP3.LUT R0, R0, 0xfe, RZ, 0xc0, !PT ;  /* 0x000000fe00007812 */ /* 0x000fe400078ec0ff */
[----:B------:R-:W-:Y:S02]  /*00c0*/  SGXT R3, R3, 0x1 ;  /* 0x000000010303781a */ /* 0x000fe40000000200 */
[----:B------:R-:W-:-:S04]  /*00d0*/  LEA R0, R5, R0, 0x8 ;  /* 0x0000000005007211 */ /* 0x000fc800078e40ff */
[----:B------:R-:W-:-:S04]  /*00e0*/  LEA.HI R3, R3, R0, RZ, 0x8 ;  /* 0x0000000003037211 */ /* 0x000fc800078f40ff */
[----:B------:R-:W-:-:S04]  /*00f0*/  LOP3.LUT R3, R3, 0xffffff00, RZ, 0xc0, !PT ;  /* 0xffffff0003037812 */ /* 0x000fc800078ec0ff */
[----:B------:R-:W-:Y:S02]  /*0100*/  IADD3 R8, R0, -R3, RZ ;  /* 0x8000000300087210 */ /* 0x000fe40007ffe0ff */
[----:B------:R-:W3:Y:S03]  /*0110*/  LDC.64 R2, c[0x0][0x210] ;  /* 0x00008400ff027b82 */ /* 0x000ee60000000a00 */
[----:B--2---:R-:W-:-:S06]  /*0120*/  IMAD.WIDE R6, R8, 0x4, R6 ;  /* 0x0000000408067825 */ /* 0x004fcc00078e0206 */
[----:B------:R-:W2:Y:S01]  /*0130*/  LDG.E.EL.64 R6, desc[UR4][R6.64] ;  /* 0x0000000406067981 */ /* 0x000ea2000c2e1b00 */
[----:B----4-:R-:W-:-:S04]  /*0140*/  IMAD.WIDE R12, R8, 0x4, R12 ;  /* 0x00000004080c7825 */ /* 0x010fc800078e020c */
[C---:B-----5:R-:W-:Y:S02]  /*0150*/  IMAD.WIDE R14, R8.reuse, 0x4, R14 ;  /* 0x00000004080e7825 */ /* 0x060fe400078e020e */
[----:B------:R-:W4:Y:S02]  /*0160*/  LDG.E.EL.64 R12, desc[UR4][R12.64] ;  /* 0x000000040c0c7981 */ /* 0x000f24000c2e1b00 */
[----:B0-----:R-:W-:Y:S02]  /*0170*/  IMAD.WIDE R10, R8, 0x4, R10 ;  /* 0x00000004080a7825 */ /* 0x001fe400078e020a */
[----:B------:R-:W5:Y:S02]  /*0180*/  LDG.E.EL.64 R14, desc[UR4][R14.64] ;  /* 0x000000040e0e7981 */ /* 0x000f64000c2e1b00 */
[----:B---3--:R-:W-:Y:S02]  /*0190*/  IMAD.WIDE R2, R0, 0x4, R2 ;  /* 0x0000000400027825 */ /* 0x008fe400078e0202 */
[----:B------:R-:W3:Y:S04]  /*01a0*/  LDG.E.EL.64 R10, desc[UR4][R10.64] ;  /* 0x000000040a0a7981 */ /* 0x000ee8000c2e1b00 */
[----:B------:R-:W4:Y:S01]  /*01b0*/  LDG.E.64 R4, desc[UR4][R2.64] ;  /* 0x0000000402047981 */ /* 0x000f22000c1e1b00 */
[----:B-1----:R-:W-:-:S05]  /*01c0*/  IMAD.WIDE R16, R8, 0x4, R16 ;  /* 0x0000000408107825 */ /* 0x002fca00078e0210 */
[----:B------:R0:W3:Y:S02]  /*01d0*/  LDG.E.EL.64 R8, desc[UR4][R16.64] ;  /* 0x0000000410087981 */ /* 0x0000e4000c2e1b00 */
[----:B0-----:R-:W-:Y:S01]  /*01e0*/  HFMA2.MMA R16, -RZ, RZ, 1.625, 0 ;  /* 0x3e800000ff107435 */ /* 0x001fe200000001ff */
[----:B--2---:R-:W-:Y:S01]  /*01f0*/  FADD R6, R6, 9.9999997473787516356e-06 ;  /* 0x3727c5ac06067421 */ /* 0x004fe20000000000 */
[----:B------:R-:W-:-:S03]  /*0200*/  FADD R7, R7, 9.9999997473787516356e-06 ;  /* 0x3727c5ac07077421 */ /* 0x000fc60000000000 */
[----:B------:R-:W0:Y:S08]  /*0210*/  MUFU.SQRT R18, R6 ;  /* 0x0000000600127308 */ /* 0x000e300000002000 */
[----:B------:R1:W2:Y:S01]  /*0220*/  MUFU.SQRT R19, R7 ;  /* 0x0000000700137308 */ /* 0x0002a20000002000 */
[C---:B0-----:R-:W-:Y:S02]  /*0230*/  FSETP.GT.AND P0, PT, R18.reuse, 8.50705917302346158658e+37, PT ;  /* 0x7e8000001200780b */ /* 0x041fe40003f04000 */
[----:B------:R-:W-:Y:S01]  /*0240*/  FSETP.GEU.AND P2, PT, R18, 1.175494350822287508e-38, PT ;  /* 0x008000001200780b */ /* 0x000fe20003f4e000 */
[----:B-1----:R-:W0:Y:S01]  /*0250*/  LDC.64 R6, c[0x0][0x240] ;  /* 0x00009000ff067b82 */ /* 0x002e220000000a00 */
[----:B--2---:R-:W-:-:S02]  /*0260*/  FSETP.GT.AND P1, PT, R19, 8.50705917302346158658e+37, PT ;  /* 0x7e8000001300780b */ /* 0x004fc40003f24000 */
[----:B------:R-:W-:-:S07]  /*0270*/  FSETP.GEU.AND P3, PT, R19, 1.175494350822287508e-38, PT ;  /* 0x008000001300780b */ /* 0x000fce0003f6e000 */
[----:B------:R-:W-:-:S04]  /*0280*/  @P0 FMUL R18, R18, 0.25 ;  /* 0x3e80000012120820 */ /* 0x000fc80000400000 */
[----:B------:R-:W-:Y:S01]  /*0290*/  @!P2 FMUL R18, R18, 16777216 ;  /* 0x4b8000001212a820 */ /* 0x000fe20000400000 */
[----:B------:R-:W-:-:S04]  /*02a0*/  @P1 FMUL R19, R19, 0.25 ;  /* 0x3e80000013131820 */ /* 0x000fc80000400000 */
[----:B------:R-:W-:Y:S01]  /*02b0*/  @!P3 FMUL R19, R19, 16777216 ;  /* 0x4b8000001313b820 */ /* 0x000fe20000400000 */
[----:B------:R-:W1:Y:S01]  /*02c0*/  MUFU.RCP R18, R18 ;  /* 0x0000001200127308 */ /* 0x000e620000001000 */
[----:B------:R-:W-:-:S07]  /*02d0*/  FSEL R17, R16, 1, P0 ;  /* 0x3f80000010117808 */ /* 0x000fce0000000000 */
[----:B------:R-:W2:Y:S01]  /*02e0*/  MUFU.RCP R19, R19 ;  /* 0x0000001300137308 */ /* 0x000ea20000001000 */
[----:B------:R-:W-:Y:S01]  /*02f0*/  FSEL R16, R16, 1, P1 ;  /* 0x3f80000010107808 */ /* 0x000fe20000800000 */
[----:B------:R-:W-:Y:S01]  /*0300*/  @!P2 FMUL R17, R17, 16777216 ;  /* 0x4b8000001111a820 */ /* 0x000fe20000400000 */
[----:B----4-:R-:W-:Y:S01]  /*0310*/  FADD R4, R4, R12 ;  /* 0x0000000c04047221 */ /* 0x010fe20000000000 */
[----:B------:R-:W-:Y:S02]  /*0320*/  FADD R5, R5, R13 ;  /* 0x0000000d05057221 */ /* 0x000fe40000000000 */
[----:B------:R-:W-:Y:S01]  /*0330*/  @!P3 FMUL R16, R16, 16777216 ;  /* 0x4b8000001010b820 */ /* 0x000fe20000400000 */
[----:B-1----:R-:W-:Y:S01]  /*0340*/  FMUL R17, R18, R17 ;  /* 0x0000001112117220 */ /* 0x002fe20000400000 */
[----:B-----5:R-:W-:Y:S01]  /*0350*/  FADD R14, -R14, R4 ;  /* 0x000000040e0e7221 */ /* 0x020fe20000000100 */
[----:B------:R-:W-:Y:S01]  /*0360*/  FADD R15, -R15, R5 ;  /* 0x000000050f0f7221 */ /* 0x000fe20000000100 */
[----:B--2---:R-:W-:-:S02]  /*0370*/  FMUL R16, R19, R16 ;  /* 0x0000001013107220 */ /* 0x004fc40000400000 */
[----:B------:R-:W-:Y:S02]  /*0380*/  FMUL R17, R14, R17 ;  /* 0x000000110e117220 */ /* 0x000fe40000400000 */
[----:B------:R-:W-:Y:S02]  /*0390*/  FMUL R16, R15, R16 ;  /* 0x000000100f107220 */ /* 0x000fe40000400000 */
[----:B---3--:R-:W-:Y:S02]  /*03a0*/  FFMA R8, R8, R17, R10 ;  /* 0x0000001108087223 */ /* 0x008fe4000000000a */
[----:B------:R-:W-:-:S03]  /*03b0*/  FFMA R9, R9, R16, R11 ;  /* 0x0000001009097223 */ /* 0x000fc6000000000b */
[----:B------:R-:W-:Y:S02]  /*03c0*/  FSETP.GEU.AND P0, PT, R8, RZ, PT ;  /* 0x000000ff0800720b */ /* 0x000fe40003f0e000 */
[C---:B------:R-:W-:Y:S01]  /*03d0*/  FSETP.GEU.AND P1, PT, R9.reuse, RZ, PT ;  /* 0x000000ff0900720b */ /* 0x040fe20003f2e000 */
[----:B0-----:R-:W-:Y:S01]  /*03e0*/  IMAD.WIDE R6, R0, 0x4, R6 ;  /* 0x0000000400067825 */ /* 0x001fe200078e0206 */
[----:B------:R-:W-:Y:S02]  /*03f0*/  FSEL R8, R8, RZ, P0 ;  /* 0x000000ff08087208 */ /* 0x000fe40000000000 */
[----:B------:R-:W-:Y:S01]  /*0400*/  FSEL R9, R9, RZ, P1 ;  /* 0x000000ff09097208 */ /* 0x000fe20000800000 */
[----:B------:R-:W-:Y:S04]  /*0410*/  STG.E.64 desc[UR4][R2.64], R4 ;  /* 0x0000000402007986 */ /* 0x000fe8000c101b04 */
[----:B------:R-:W-:Y:S01]  /*0420*/  STG.E.64 desc[UR4][R6.64], R8 ;  /* 0x0000000806007986 */ /* 0x000fe2000c101b04 */
[----:B------:R-:W-:Y:S05]  /*0430*/  EXIT ;  /* 0x000000000000794d */ /* 0x000fea0003800000 */
.L_x_0:
[----:B------:R-:W-:-:S00]  /*0440*/  BRA `(.L_x_0) ;  /* 0xfffffffc00fc7947 */ /* 0x000fc0000383ffff */
[----:B------:R-:W-:-:S00]  /*0450*/  NOP ;  /* 0x0000000000007918 */ /* 0x000fc00000000000 */
        /* <DEDUP_REMOVED lines=10> */
.L_x_1:


//--------------------- .nv.global.init           --------------------------
	.section	.nv.global.init,"aw",@progbits
.nv.global.init:
	.type		_$_str,@object
	.size		_$_str,(_$_str_$_2 - _$_str)
_$_str:
        /*0000*/ 	.byte	0x5f, 0x5f, 0x43, 0x55, 0x44, 0x41, 0x5f, 0x46, 0x54, 0x5a, 0x00
	.type		_$_str_$_2,@object
	.size		_$_str_$_2,(.L_1 - _$_str_$_2)
_$_str_$_2:
        /*000b*/ 	.byte	0x5f, 0x5f, 0x43, 0x55, 0x44, 0x41, 0x5f, 0x50, 0x52, 0x45, 0x43, 0x5f, 0x53, 0x51, 0x52, 0x54
        /*001b*/ 	.byte	0x00
.L_1:


//--------------------- .nv.constant0.triton_poi_fused__native_batch_norm_legit_no_training_convolution_relu_55 --------------------------
	.section	.nv.constant0.triton_poi_fused__native_batch_norm_legit_no_training_convolution_relu_55,"a",@progbits
	.sectionflags	@""
	.align	4
.nv.constant0.triton_poi_fused__native_batch_norm_legit_no_training_convolution_relu_55:
	.zero		588
